	.headerflags	@"EF_CUDA_TEXMODE_UNIFIED EF_CUDA_64BIT_ADDRESS EF_CUDA_ACCELERATORS EF_CUDA_SM90 EF_CUDA_VIRTUAL_SM(EF_CUDA_SM90)"
	.elftype	@"ET_EXEC"


//--------------------- .nv.info                  --------------------------
	.section	.nv.info,"",@"SHT_CUDA_INFO"
	.align	4


	//----- nvinfo : EIATTR_REGCOUNT
	.align		4
        /*0000*/ 	.byte	0x04, 0x2f
        /*0002*/ 	.short	(.L_3 - .L_2)
	.align		4
.L_2:
        /*0004*/ 	.word	index@(triton_poi_fused__native_batch_norm_legit_no_training_add_relu_6)
        /*0008*/ 	.word	0x00000014


	//----- nvinfo : EIATTR_MIN_STACK_SIZE
	.align		4
.L_3:
        /*000c*/ 	.byte	0x04, 0x12
        /*000e*/ 	.short	(.L_5 - .L_4)
	.align		4
.L_4:
        /*0010*/ 	.word	index@(triton_poi_fused__native_batch_norm_legit_no_training_add_relu_6)
        /*0014*/ 	.word	0x00000000


	//----- nvinfo : EIATTR_FRAME_SIZE
	.align		4
.L_5:
        /*0018*/ 	.byte	0x04, 0x11
        /*001a*/ 	.short	(.L_7 - .L_6)
	.align		4
.L_6:
        /*001c*/ 	.word	index@(triton_poi_fused__native_batch_norm_legit_no_training_add_relu_6)
        /*0020*/ 	.word	0x00000000


	//----- nvinfo : EIATTR_MIN_STACK_SIZE
	.align		4
.L_7:
        /*0024*/ 	.byte	0x04, 0x12
        /*0026*/ 	.short	(.L_9 - .L_8)
	.align		4
.L_8:
        /*0028*/ 	.word	index@(triton_poi_fused__native_batch_norm_legit_no_training_add_relu_6)
        /*002c*/ 	.word	0x00000000
.L_9:


//--------------------- .nv.info.triton_poi_fused__native_batch_norm_legit_no_training_add_relu_6 --------------------------
	.section	.nv.info.triton_poi_fused__native_batch_norm_legit_no_training_add_relu_6,"",@"SHT_CUDA_INFO"
	.sectionflags	@""
	.align	4


	//----- nvinfo : EIATTR_CUDA_API_VERSION
	.align		4
        /*0000*/ 	.byte	0x04, 0x37
        /*0002*/ 	.short	(.L_11 - .L_10)
.L_10:
        /*0004*/ 	.word	0x0000007c


	//----- nvinfo : EIATTR_KPARAM_INFO
	.align		4
.L_11:
        /*0008*/ 	.byte	0x04, 0x17
        /*000a*/ 	.short	(.L_13 - .L_12)
.L_12:
        /*000c*/ 	.word	0x00000000
        /*0010*/ 	.short	0x0007
        /*0012*/ 	.short	0x0038
        /*0014*/ 	.byte	0x00, 0xf0, 0x11, 0x00


	//----- nvinfo : EIATTR_KPARAM_INFO
	.align		4
.L_13:
        /*0018*/ 	.byte	0x04, 0x17
        /*001a*/ 	.short	(.L_15 - .L_14)
.L_14:
        /*001c*/ 	.word	0x00000000
        /*0020*/ 	.short	0x0006
        /*0022*/ 	.short	0x0030
        /*0024*/ 	.byte	0x00, 0xf4, 0x21, 0x00


	//----- nvinfo : EIATTR_KPARAM_INFO
	.align		4
.L_15:
        /*0028*/ 	.byte	0x04, 0x17
        /*002a*/ 	.short	(.L_17 - .L_16)
.L_16:
        /*002c*/ 	.word	0x00000000
        /*0030*/ 	.short	0x0005
        /*0032*/ 	.short	0x0028
        /*0034*/ 	.byte	0x00, 0xf4, 0x21, 0x00


	//----- nvinfo : EIATTR_KPARAM_INFO
	.align		4
.L_17:
        /*0038*/ 	.byte	0x04, 0x17
        /*003a*/ 	.short	(.L_19 - .L_18)
.L_18:
        /*003c*/ 	.word	0x00000000
        /*0040*/ 	.short	0x0004
        /*0042*/ 	.short	0x0020
        /*0044*/ 	.byte	0x00, 0xf4, 0x21, 0x00


	//----- nvinfo : EIATTR_KPARAM_INFO
	.align		4
.L_19:
        /*0048*/ 	.byte	0x04, 0x17
        /*004a*/ 	.short	(.L_21 - .L_20)
.L_20:
        /*004c*/ 	.word	0x00000000
        /*0050*/ 	.short	0x0003
        /*0052*/ 	.short	0x0018
        /*0054*/ 	.byte	0x00, 0xf4, 0x21, 0x00


	//----- nvinfo : EIATTR_KPARAM_INFO
	.align		4
.L_21:
        /*0058*/ 	.byte	0x04, 0x17
        /*005a*/ 	.short	(.L_23 - .L_22)
.L_22:
        /*005c*/ 	.word	0x00000000
        /*0060*/ 	.short	0x0002
        /*0062*/ 	.short	0x0010
        /*0064*/ 	.byte	0x00, 0xf4, 0x21, 0x00


	//----- nvinfo : EIATTR_KPARAM_INFO
	.align		4
.L_23:
        /*0068*/ 	.byte	0x04, 0x17
        /*006a*/ 	.short	(.L_25 - .L_24)
.L_24:
        /*006c*/ 	.word	0x00000000
        /*0070*/ 	.short	0x0001
        /*0072*/ 	.short	0x0008
        /*0074*/ 	.byte	0x00, 0xf4, 0x21, 0x00


	//----- nvinfo : EIATTR_KPARAM_INFO
	.align		4
.L_25:
        /*0078*/ 	.byte	0x04, 0x17
        /*007a*/ 	.short	(.L_27 - .L_26)
.L_26:
        /*007c*/ 	.word	0x00000000
        /*0080*/ 	.short	0x0000
        /*0082*/ 	.short	0x0000
        /*0084*/ 	.byte	0x00, 0xf4, 0x21, 0x00


	//----- nvinfo : EIATTR_SPARSE_MMA_MASK
	.align		4
.L_27:
        /*0088*/ 	.byte	0x03, 0x50
        /*008a*/ 	.short	0x0000


	//----- nvinfo : EIATTR_MAXREG_COUNT
	.align		4
        /*008c*/ 	.byte	0x03, 0x1b
        /*008e*/ 	.short	0x00ff


	//----- nvinfo : EIATTR_EXIT_INSTR_OFFSETS
	.align		4
        /*0090*/ 	.byte	0x04, 0x1c
        /*0092*/ 	.short	(.L_29 - .L_28)


	//   ....[0]....
.L_28:
        /*0094*/ 	.word	0x000003a0


	//----- nvinfo : EIATTR_REQNTID
	.align		4
.L_29:
        /*0098*/ 	.byte	0x04, 0x10
        /*009a*/ 	.short	(.L_31 - .L_30)
.L_30:
        /*009c*/ 	.word	0x00000100
        /*00a0*/ 	.word	0x00000001
        /*00a4*/ 	.word	0x00000001


	//----- nvinfo : EIATTR_CBANK_PARAM_SIZE
	.align		4
.L_31:
        /*00a8*/ 	.byte	0x03, 0x19
        /*00aa*/ 	.short	0x003c


	//----- nvinfo : EIATTR_PARAM_CBANK
	.align		4
        /*00ac*/ 	.byte	0x04, 0x0a
        /*00ae*/ 	.short	(.L_33 - .L_32)
	.align		4
.L_32:
        /*00b0*/ 	.word	index@(.nv.constant0.triton_poi_fused__native_batch_norm_legit_no_training_add_relu_6)
        /*00b4*/ 	.short	0x0210
        /*00b6*/ 	.short	0x003c


	//----- nvinfo : EIATTR_SW_WAR
	.align		4
.L_33:
        /*00b8*/ 	.byte	0x04, 0x36
        /*00ba*/ 	.short	(.L_35 - .L_34)
.L_34:
        /*00bc*/ 	.word	0x00000008
.L_35:


//--------------------- .nv.callgraph             --------------------------
	.section	.nv.callgraph,"",@"SHT_CUDA_CALLGRAPH"
	.align	4
	.sectionentsize	8
	.align		4
        /*0000*/ 	.word	0x00000000
	.align		4
        /*0004*/ 	.word	0xffffffff
	.align		4
        /*0008*/ 	.word	0x00000000
	.align		4
        /*000c*/ 	.word	0xfffffffe
	.align		4
        /*0010*/ 	.word	0x00000000
	.align		4
        /*0014*/ 	.word	0xfffffffd
	.align		4
        /*0018*/ 	.word	0x00000000
	.align		4
        /*001c*/ 	.word	0xfffffffc


//--------------------- .nv.constant4             --------------------------
	.section	.nv.constant4,"a",@progbits
	.align	8
	.align		8
.nv.constant4:
        /*0000*/ 	.dword	_$_str
	.align		8
        /*0008*/ 	.dword	_$_str_$_2


//--------------------- .text.triton_poi_fused__native_batch_norm_legit_no_training_add_relu_6 --------------------------
	.section	.text.triton_poi_fused__native_batch_norm_legit_no_training_add_relu_6,"ax",@progbits
	.align	128
        .global         triton_poi_fused__native_batch_norm_legit_no_training_add_relu_6
        .type           triton_poi_fused__native_batch_norm_legit_no_training_add_relu_6,@function
        .size           triton_poi_fused__native_batch_norm_legit_no_training_add_relu_6,(.L_x_1 - triton_poi_fused__native_batch_norm_legit_no_training_add_relu_6)
        .other          triton_poi_fused__native_batch_norm_legit_no_training_add_relu_6,@"STO_CUDA_ENTRY STV_DEFAULT"
triton_poi_fused__native_batch_norm_legit_no_training_add_relu_6:
.text.triton_poi_fused__native_batch_norm_legit_no_training_add_relu_6:
[----:B------:R-:W-:Y:S01]  /*0000*/  LDC R1, c[0x0][0x28] ;  /* 0x00000a00ff017b82 */ /* 0x000fe20000000800 */
[----:B------:R-:W1:Y:S07]  /*0010*/  S2R R0, SR_TID.X ;  /* 0x0000000000007919 */ /* 0x000e6e0000002100 */
[----:B------:R-:W2:Y:S01]  /*0020*/  LDC.64 R10, c[0x0][0x220] ;  /* 0x00008800ff0a7b82 */ /* 0x000ea20000000a00 */
[----:B------:R-:W-:Y:S01]  /*0030*/  ULDC.64 UR4, c[0x0][0x208] ;  /* 0x0000820000047ab9 */ /* 0x000fe20000000a00 */
[----:B------:R-:W3:Y:S06]  /*0040*/  S2R R5, SR_CTAID.X ;  /* 0x0000000000057919 */ /* 0x000eec0000002500 */
[----:B------:R-:W4:Y:S08]  /*0050*/  LDC.64 R6, c[0x0][0x210] ;  /* 0x00008400ff067b82 */ /* 0x000f300000000a00 */
[----:B------:R-:W5:Y:S08]  /*0060*/  LDC.64 R8, c[0x0][0x218] ;  /* 0x00008600ff087b82 */ /* 0x000f700000000a00 */
[----:B------:R-:W5:Y:S01]  /*0070*/  LDC.64 R12, c[0x0][0x228] ;  /* 0x00008a00ff0c7b82 */ /* 0x000f620000000a00 */
[----:B-1----:R-:W-:-:S07]  /*0080*/  SHF.L.U32 R0, R0, 0x1, RZ ;  /* 0x0000000100007819 */ /* 0x002fce00000006ff */
[----:B------:R-:W1:Y:S01]  /*0090*/  LDC.64 R14, c[0x0][0x230] ;  /* 0x00008c00ff0e7b82 */ /* 0x000e620000000a00 */
[----:B---3--:R-:W-:Y:S02]  /*00a0*/  SHF.R.S32.HI R3, RZ, 0x16, R5 ;  /* 0x00000016ff037819 */ /* 0x008fe40000011405 */
[----:B------:R-:W-:Y:S02]  /*00b0*/  LOP3.LUT R0, R0, 0x1fe, RZ, 0xc0, !PT ;  /* 0x000001fe00007812 */ /* 0x000fe400078ec0ff */
[----:B------:R-:W-:Y:S02]  /*00c0*/  SGXT R3, R3, 0x1 ;  /* 0x000000010303781a */ /* 0x000fe40000000200 */
[----:B------:R-:W-:-:S04]  /*00d0*/  LEA R0, R5, R0, 0x9 ;  /* 0x0000000005007211 */ /* 0x000fc800078e48ff */
[----:B------:R-:W-:-:S04]  /*00e0*/  LEA.HI R3, R3, R0, RZ, 0xc ;  /* 0x0000000003037211 */ /* 0x000fc800078f60ff */
[----:B------:R-:W-:-:S04]  /*00f0*/  SHF.R.S32.HI R3, RZ, 0xc, R3 ;  /* 0x0000000cff037819 */ /* 0x000fc80000011403 */
[----:B------:R-:W-:-:S04]  /*0100*/  LEA.HI R2, R3, R3, RZ, 0x7 ;  /* 0x0000000303027211 */ /* 0x000fc800078f38ff */
[----:B------:R-:W-:-:S04]  /*0110*/  LOP3.LUT R2, R2, 0xffffff80, RZ, 0xc0, !PT ;  /* 0xffffff8002027812 */ /* 0x000fc800078ec0ff */
[----:B------:R-:W-:Y:S02]  /*0120*/  IADD3 R17, R3, -R2, RZ ;  /* 0x8000000203117210 */ /* 0x000fe40007ffe0ff */
[----:B------:R-:W3:Y:S03]  /*0130*/  LDC.64 R2, c[0x0][0x238] ;  /* 0x00008e00ff027b82 */ /* 0x000ee60000000a00 */
[----:B--2---:R-:W-:-:S05]  /*0140*/  IMAD.WIDE R10, R17, 0x4, R10 ;  /* 0x00000004110a7825 */ /* 0x004fca00078e020a */
[----:B------:R1:W2:Y:S01]  /*0150*/  LDG.E.EL R4, desc[UR4][R10.64] ;  /* 0x000000040a047981 */ /* 0x0002a2000c2e1900 */
[----:B----4-:R-:W-:-:S04]  /*0160*/  IMAD.WIDE R6, R0, 0x4, R6 ;  /* 0x0000000400067825 */ /* 0x010fc800078e0206 */
[C---:B-----5:R-:W-:Y:S02]  /*0170*/  IMAD.WIDE R8, R17.reuse, 0x4, R8 ;  /* 0x0000000411087825 */ /* 0x060fe400078e0208 */
[----:B------:R-:W4:Y:S02]  /*0180*/  LDG.E.64 R6, desc[UR4][R6.64] ;  /* 0x0000000406067981 */ /* 0x000f24000c1e1b00 */
[C---:B0-----:R-:W-:Y:S02]  /*0190*/  IMAD.WIDE R12, R17.reuse, 0x4, R12 ;  /* 0x00000004110c7825 */ /* 0x041fe400078e020c */
[----:B------:R0:W4:Y:S02]  /*01a0*/  LDG.E.EL R5, desc[UR4][R8.64] ;  /* 0x0000000408057981 */ /* 0x000124000c2e1900 */
[----:B-1----:R-:W-:Y:S02]  /*01b0*/  IMAD.WIDE R10, R17, 0x4, R14 ;  /* 0x00000004110a7825 */ /* 0x002fe400078e020e */
[----:B------:R1:W5:Y:S02]  /*01c0*/  LDG.E.EL R12, desc[UR4][R12.64] ;  /* 0x000000040c0c7981 */ /* 0x000364000c2e1900 */
[----:B---3--:R-:W-:-:S02]  /*01d0*/  IMAD.WIDE R2, R0, 0x4, R2 ;  /* 0x0000000400027825 */ /* 0x008fc400078e0202 */
[----:B------:R-:W5:Y:S01]  /*01e0*/  LDG.E.EL R11, desc[UR4][R10.64] ;  /* 0x000000040a0b7981 */ /* 0x000f62000c2e1900 */
[----:B0-----:R-:W0:Y:S03]  /*01f0*/  LDC.64 R8, c[0x0][0x240] ;  /* 0x00009000ff087b82 */ /* 0x001e260000000a00 */
[----:B------:R-:W3:Y:S01]  /*0200*/  LDG.E.64 R2, desc[UR4][R2.64] ;  /* 0x0000000402027981 */ /* 0x000ee2000c1e1b00 */
[----:B-1----:R-:W-:Y:S01]  /*0210*/  HFMA2.MMA R13, -RZ, RZ, 1.625, 0 ;  /* 0x3e800000ff0d7435 */ /* 0x002fe200000001ff */
[----:B0-----:R-:W-:-:S04]  /*0220*/  IMAD.WIDE R8, R0, 0x4, R8 ;  /* 0x0000000400087825 */ /* 0x001fc800078e0208 */
[----:B--2---:R-:W-:-:S04]  /*0230*/  FADD R4, R4, 9.9999997473787516356e-06 ;  /* 0x3727c5ac04047421 */ /* 0x004fc80000000000 */
[----:B------:R-:W0:Y:S02]  /*0240*/  MUFU.SQRT R14, R4 ;  /* 0x00000004000e7308 */ /* 0x000e240000002000 */
[C---:B0-----:R-:W-:Y:S02]  /*0250*/  FSETP.GT.AND P0, PT, R14.reuse, 8.50705917302346158658e+37, PT ;  /* 0x7e8000000e00780b */ /* 0x041fe40003f04000 */
[----:B------:R-:W-:-:S11]  /*0260*/  FSETP.GEU.AND P1, PT, R14, 1.175494350822287508e-38, PT ;  /* 0x008000000e00780b */ /* 0x000fd60003f2e000 */
[----:B------:R-:W-:-:S04]  /*0270*/  @P0 FMUL R14, R14, 0.25 ;  /* 0x3e8000000e0e0820 */ /* 0x000fc80000400000 */
[----:B------:R-:W-:-:S06]  /*0280*/  @!P1 FMUL R14, R14, 16777216 ;  /* 0x4b8000000e0e9820 */ /* 0x000fcc0000400000 */
[----:B------:R-:W0:Y:S01]  /*0290*/  MUFU.RCP R14, R14 ;  /* 0x0000000e000e7308 */ /* 0x000e220000001000 */
[----:B------:R-:W-:Y:S01]  /*02a0*/  FSEL R13, R13, 1, P0 ;  /* 0x3f8000000d0d7808 */ /* 0x000fe20000000000 */
[----:B----4-:R-:W-:-:S04]  /*02b0*/  FADD R7, R7, -R5 ;  /* 0x8000000507077221 */ /* 0x010fc80000000000 */
[----:B------:R-:W-:Y:S01]  /*02c0*/  @!P1 FMUL R13, R13, 16777216 ;  /* 0x4b8000000d0d9820 */ /* 0x000fe20000400000 */
[----:B------:R-:W-:-:S03]  /*02d0*/  FADD R6, R6, -R5 ;  /* 0x8000000506067221 */ /* 0x000fc60000000000 */
[----:B0-----:R-:W-:-:S04]  /*02e0*/  FMUL R13, R14, R13 ;  /* 0x0000000d0e0d7220 */ /* 0x001fc80000400000 */
[-C--:B------:R-:W-:Y:S01]  /*02f0*/  FMUL R7, R7, R13.reuse ;  /* 0x0000000d07077220 */ /* 0x080fe20000400000 */
[----:B------:R-:W-:-:S03]  /*0300*/  FMUL R6, R6, R13 ;  /* 0x0000000d06067220 */ /* 0x000fc60000400000 */
[C-C-:B-----5:R-:W-:Y:S01]  /*0310*/  FFMA R4, R12.reuse, R7, R11.reuse ;  /* 0x000000070c047223 */ /* 0x160fe2000000000b */
[----:B------:R-:W-:-:S04]  /*0320*/  FFMA R11, R12, R6, R11 ;  /* 0x000000060c0b7223 */ /* 0x000fc8000000000b */
[----:B---3--:R-:W-:Y:S01]  /*0330*/  FSETP.GEU.AND P1, PT, R4, -R3, PT ;  /* 0x800000030400720b */ /* 0x008fe20003f2e000 */
[----:B------:R-:W-:Y:S01]  /*0340*/  FADD R4, R3, R4 ;  /* 0x0000000403047221 */ /* 0x000fe20000000000 */
[----:B------:R-:W-:Y:S01]  /*0350*/  FADD R3, R2, R11 ;  /* 0x0000000b02037221 */ /* 0x000fe20000000000 */
[----:B------:R-:W-:-:S03]  /*0360*/  FSETP.GEU.AND P0, PT, R11, -R2, PT ;  /* 0x800000020b00720b */ /* 0x000fc60003f0e000 */
[----:B------:R-:W-:Y:S02]  /*0370*/  FSEL R5, R4, RZ, P1 ;  /* 0x000000ff04057208 */ /* 0x000fe40000800000 */
[----:B------:R-:W-:-:S05]  /*0380*/  FSEL R4, R3, RZ, P0 ;  /* 0x000000ff03047208 */ /* 0x000fca0000000000 */
[----:B------:R-:W-:Y:S01]  /*0390*/  STG.E.64 desc[UR4][R8.64], R4 ;  /* 0x0000000408007986 */ /* 0x000fe2000c101b04 */
[----:B------:R-:W-:Y:S05]  /*03a0*/  EXIT ;  /* 0x000000000000794d */ /* 0x000fea0003800000 */
.L_x_0:
[----:B------:R-:W-:-:S00]  /*03b0*/  BRA `(.L_x_0) ;  /* 0xfffffffc00fc7947 */ /* 0x000fc0000383ffff */
[----:B------:R-:W-:-:S00]  /*03c0*/  NOP ;  /* 0x0000000000007918 */ /* 0x000fc00000000000 */
        /* <DEDUP_REMOVED lines=11> */
.L_x_1:


//--------------------- .nv.global.init           --------------------------
	.section	.nv.global.init,"aw",@progbits
.nv.global.init:
	.type		_$_str,@object
	.size		_$_str,(_$_str_$_2 - _$_str)
_$_str:
        /*0000*/ 	.byte	0x5f, 0x5f, 0x43, 0x55, 0x44, 0x41, 0x5f, 0x46, 0x54, 0x5a, 0x00
	.type		_$_str_$_2,@object
	.size		_$_str_$_2,(.L_1 - _$_str_$_2)
_$_str_$_2:
        /*000b*/ 	.byte	0x5f, 0x5f, 0x43, 0x55, 0x44, 0x41, 0x5f, 0x50, 0x52, 0x45, 0x43, 0x5f, 0x53, 0x51, 0x52, 0x54
        /*001b*/ 	.byte	0x00
.L_1:


//--------------------- .nv.constant0.triton_poi_fused__native_batch_norm_legit_no_training_add_relu_6 --------------------------
	.section	.nv.constant0.triton_poi_fused__native_batch_norm_legit_no_training_add_relu_6,"a",@progbits
	.sectionflags	@""
	.align	4
.nv.constant0.triton_poi_fused__native_batch_norm_legit_no_training_add_relu_6:
	.zero		588
